//
// Generated by NVIDIA NVVM Compiler
//
// Compiler Build ID: CL-36424714
// Cuda compilation tools, release 13.0, V13.0.88
// Based on NVVM 20.0.0
//

.version 9.0
.target sm_100
.address_size 64

	// .globl	_Z10init_arrayPP9testclass
.extern .func  (.param .b64 func_retval0) malloc
(
	.param .b64 malloc_param_0
)
;
.extern .func  (.param .b32 func_retval0) vprintf
(
	.param .b64 vprintf_param_0,
	.param .b64 vprintf_param_1
)
;
.global .align 1 .b8 $str[14] = {83, 105, 122, 101, 111, 102, 32, 116, 58, 32, 37, 100, 10};
.global .align 1 .b8 $str$1[8] = {68, 111, 110, 101, 33, 33, 10};
.global .align 1 .b8 $str$3[12] = {116, 101, 115, 116, 32, 99, 108, 97, 115, 115, 10};

.visible .entry _Z10init_arrayPP9testclass(
	.param .u64 .ptr .align 1 _Z10init_arrayPP9testclass_param_0
)
{
	.reg .b64 	%rd<5>;

	ld.param.u64 	%rd1, [_Z10init_arrayPP9testclass_param_0];
	cvta.to.global.u64 	%rd2, %rd1;
	{ // callseq 0, 0
	.param .b64 param0;
	st.param.b64 	[param0], 1;
	.param .b64 retval0;
	call.uni (retval0), 
	malloc, 
	(
	param0
	);
	ld.param.b64 	%rd3, [retval0];
	} // callseq 0
	st.global.u64 	[%rd2], %rd3;
	ret;

}
	// .globl	_Z6kernelPP9testclass
.visible .entry _Z6kernelPP9testclass(
	.param .u64 .ptr .align 1 _Z6kernelPP9testclass_param_0
)
{
	.local .align 8 .b8 	__local_depot1[8];
	.reg .b64 	%SP;
	.reg .b64 	%SPL;
	.reg .b32 	%r<9>;
	.reg .b64 	%rd<15>;

	mov.u64 	%SPL, __local_depot1;
	cvta.local.u64 	%SP, %SPL;
	ld.param.u64 	%rd1, [_Z6kernelPP9testclass_param_0];
	cvta.to.global.u64 	%rd2, %rd1;
	add.u64 	%rd3, %SP, 0;
	add.u64 	%rd4, %SPL, 0;
	{ // callseq 1, 0
	.param .b64 param0;
	st.param.b64 	[param0], 4000;
	.param .b64 retval0;
	call.uni (retval0), 
	malloc, 
	(
	param0
	);
	ld.param.b64 	%rd5, [retval0];
	} // callseq 1
	ld.global.u64 	%rd7, [%rd2];
	mov.b64 	%rd8, 8;
	st.local.u64 	[%rd4], %rd8;
	mov.u64 	%rd9, $str;
	cvta.global.u64 	%rd10, %rd9;
	{ // callseq 2, 0
	.param .b64 param0;
	st.param.b64 	[param0], %rd10;
	.param .b64 param1;
	st.param.b64 	[param1], %rd3;
	.param .b32 retval0;
	call.uni (retval0), 
	vprintf, 
	(
	param0, 
	param1
	);
	ld.param.b32 	%r1, [retval0];
	} // callseq 2
	mov.u64 	%rd11, $str$3;
	cvta.global.u64 	%rd12, %rd11;
	{ // callseq 3, 0
	.param .b64 param0;
	st.param.b64 	[param0], %rd12;
	.param .b64 param1;
	st.param.b64 	[param1], 0;
	.param .b32 retval0;
	call.uni (retval0), 
	vprintf, 
	(
	param0, 
	param1
	);
	ld.param.b32 	%r3, [retval0];
	} // callseq 3
	st.u64 	[%rd5], %rd7;
	{ // callseq 4, 0
	.param .b64 param0;
	st.param.b64 	[param0], %rd12;
	.param .b64 param1;
	st.param.b64 	[param1], 0;
	.param .b32 retval0;
	call.uni (retval0), 
	vprintf, 
	(
	param0, 
	param1
	);
	ld.param.b32 	%r5, [retval0];
	} // callseq 4
	mov.u64 	%rd13, $str$1;
	cvta.global.u64 	%rd14, %rd13;
	{ // callseq 5, 0
	.param .b64 param0;
	st.param.b64 	[param0], %rd14;
	.param .b64 param1;
	st.param.b64 	[param1], 0;
	.param .b32 retval0;
	call.uni (retval0), 
	vprintf, 
	(
	param0, 
	param1
	);
	ld.param.b32 	%r7, [retval0];
	} // callseq 5
	ret;

}


// ===== COMPILED SASS (sm_100) =====

	.target	sm_100

	.elftype	@"ET_EXEC"


//--------------------- .note.nv.tkinfo           --------------------------
	.section	.note.nv.tkinfo,"",@"SHT_NOTE"
	.sectionflags	@"SHF_NOTE_NV_TKINFO"
	.tkinfo
        /*0018*/ 	.word	0x00000002
        /*0030*/ 	.string	""
        /*0030*/ 	.string	"ptxas"
        /*0030*/ 	.string	"Cuda compilation tools, release 13.0, V13.0.88"
        /*0030*/ 	.string	"Build cuda_13.0.r13.0/compiler.36424714_0"
        /*0030*/ 	.string	"-arch sm_100 -m 64 "



//--------------------- .note.nv.cuinfo           --------------------------
	.section	.note.nv.cuinfo,"",@"SHT_NOTE"
	.sectionflags	@"SHF_NOTE_NV_CUINFO"
        /*0018*/ 	.short	0x0002
        /*001a*/ 	.short	0x0064
        /*001c*/ 	.short	0x0082
	.zero		2


//--------------------- .nv.info                  --------------------------
	.section	.nv.info,"",@"SHT_CUDA_INFO"
	.align	4


	//----- nvinfo : EIATTR_REGCOUNT
	.align		4
        /*0000*/ 	.byte	0x04, 0x2f
        /*0002*/ 	.short	(.L_4 - .L_3)
	.align		4
.L_3:
        /*0004*/ 	.word	index@(_Z10init_arrayPP9testclass)
        /*0008*/ 	.word	0x00000018


	//----- nvinfo : EIATTR_FRAME_SIZE
	.align		4
.L_4:
        /*000c*/ 	.byte	0x04, 0x11
        /*000e*/ 	.short	(.L_6 - .L_5)
	.align		4
.L_5:
        /*0010*/ 	.word	index@(_Z10init_arrayPP9testclass)
        /*0014*/ 	.word	0x00000000


	//----- nvinfo : EIATTR_REGCOUNT
	.align		4
.L_6:
        /*0018*/ 	.byte	0x04, 0x2f
        /*001a*/ 	.short	(.L_8 - .L_7)
	.align		4
.L_7:
        /*001c*/ 	.word	index@(_Z6kernelPP9testclass)
        /*0020*/ 	.word	0x0000001a


	//----- nvinfo : EIATTR_FRAME_SIZE
	.align		4
.L_8:
        /*0024*/ 	.byte	0x04, 0x11
        /*0026*/ 	.short	(.L_10 - .L_9)
	.align		4
.L_9:
        /*0028*/ 	.word	index@(_Z6kernelPP9testclass)
        /*002c*/ 	.word	0x00000008


	//----- nvinfo : EIATTR_MIN_STACK_SIZE
	.align		4
.L_10:
        /*0030*/ 	.byte	0x04, 0x12
        /*0032*/ 	.short	(.L_12 - .L_11)
	.align		4
.L_11:
        /*0034*/ 	.word	index@(_Z6kernelPP9testclass)
        /*0038*/ 	.word	0x00000008


	//----- nvinfo : EIATTR_MIN_STACK_SIZE
	.align		4
.L_12:
        /*003c*/ 	.byte	0x04, 0x12
        /*003e*/ 	.short	(.L_14 - .L_13)
	.align		4
.L_13:
        /*0040*/ 	.word	index@(_Z10init_arrayPP9testclass)
        /*0044*/ 	.word	0x00000000
.L_14:


//--------------------- .nv.compat                --------------------------
	.section	.nv.compat,"",@"SHT_CUDA_COMPAT_INFO"
	.align	4
        /*0000*/ 	.byte	0x02, 0x09, 0x00, 0x00, 0x02, 0x02, 0x01, 0x00, 0x02, 0x05, 0x05, 0x00, 0x03, 0x07, 0x01, 0x01
        /*0010*/ 	.byte	0x02, 0x03, 0x00, 0x00, 0x02, 0x06, 0x01, 0x00, 0x04, 0x0b, 0x08, 0x00, 0x09, 0x00, 0x00, 0x00
        /*0020*/ 	.byte	0x00, 0x00, 0x00, 0x00


//--------------------- .nv.info._Z6kernelPP9testclass --------------------------
	.section	.nv.info._Z6kernelPP9testclass,"",@"SHT_CUDA_INFO"
	.sectionflags	@""
	.align	4


	//----- nvinfo : EIATTR_CUDA_API_VERSION
	.align		4
        /*0000*/ 	.byte	0x04, 0x37
        /*0002*/ 	.short	(.L_16 - .L_15)
.L_15:
        /*0004*/ 	.word	0x00000082


	//----- nvinfo : EIATTR_KPARAM_INFO
	.align		4
.L_16:
        /*0008*/ 	.byte	0x04, 0x17
        /*000a*/ 	.short	(.L_18 - .L_17)
.L_17:
        /*000c*/ 	.word	0x00000000
        /*0010*/ 	.short	0x0000
        /*0012*/ 	.short	0x0000
        /*0014*/ 	.byte	0x00, 0xf5, 0x21, 0x00


	//----- nvinfo : EIATTR_SPARSE_MMA_MASK
	.align		4
.L_18:
        /*0018*/ 	.byte	0x03, 0x50
        /*001a*/ 	.short	0x0000


	//----- nvinfo : EIATTR_MAXREG_COUNT
	.align		4
        /*001c*/ 	.byte	0x03, 0x1b
        /*001e*/ 	.short	0x00ff


	//----- nvinfo : EIATTR_EXTERNS
	.align		4
        /*0020*/ 	.byte	0x04, 0x0f
        /*0022*/ 	.short	(.L_20 - .L_19)


	//   ....[0]....
	.align		4
.L_19:
        /*0024*/ 	.word	index@(malloc)


	//   ....[1]....
	.align		4
        /*0028*/ 	.word	index@(vprintf)


	//----- nvinfo : EIATTR_MERCURY_ISA_VERSION
	.align		4
.L_20:
        /*002c*/ 	.byte	0x03, 0x5f
        /*002e*/ 	.short	0x0101


	//----- nvinfo : EIATTR_VRC_CTA_INIT_COUNT
	.align		4
        /*0030*/ 	.byte	0x02, 0x4a
	.zero		1
	.zero		1


	//----- nvinfo : EIATTR_SYSCALL_OFFSETS
	.align		4
        /*0034*/ 	.byte	0x04, 0x46
        /*0036*/ 	.short	(.L_22 - .L_21)


	//   ....[0]....
.L_21:
        /*0038*/ 	.word	0x000000c0


	//   ....[1]....
        /*003c*/ 	.word	0x000001c0


	//   ....[2]....
        /*0040*/ 	.word	0x00000230


	//   ....[3]....
        /*0044*/ 	.word	0x000002b0


	//   ....[4]....
        /*0048*/ 	.word	0x00000320


	//----- nvinfo : EIATTR_EXIT_INSTR_OFFSETS
	.align		4
.L_22:
        /*004c*/ 	.byte	0x04, 0x1c
        /*004e*/ 	.short	(.L_24 - .L_23)


	//   ....[0]....
.L_23:
        /*0050*/ 	.word	0x00000330


	//----- nvinfo : EIATTR_CBANK_PARAM_SIZE
	.align		4
.L_24:
        /*0054*/ 	.byte	0x03, 0x19
        /*0056*/ 	.short	0x0008


	//----- nvinfo : EIATTR_PARAM_CBANK
	.align		4
        /*0058*/ 	.byte	0x04, 0x0a
        /*005a*/ 	.short	(.L_26 - .L_25)
	.align		4
.L_25:
        /*005c*/ 	.word	index@(.nv.constant0._Z6kernelPP9testclass)
        /*0060*/ 	.short	0x0380
        /*0062*/ 	.short	0x0008


	//----- nvinfo : EIATTR_SW_WAR
	.align		4
.L_26:
        /*0064*/ 	.byte	0x04, 0x36
        /*0066*/ 	.short	(.L_28 - .L_27)
.L_27:
        /*0068*/ 	.word	0x00000008
.L_28:


//--------------------- .nv.info._Z10init_arrayPP9testclass --------------------------
	.section	.nv.info._Z10init_arrayPP9testclass,"",@"SHT_CUDA_INFO"
	.sectionflags	@""
	.align	4


	//----- nvinfo : EIATTR_CUDA_API_VERSION
	.align		4
        /*0000*/ 	.byte	0x04, 0x37
        /*0002*/ 	.short	(.L_30 - .L_29)
.L_29:
        /*0004*/ 	.word	0x00000082


	//----- nvinfo : EIATTR_KPARAM_INFO
	.align		4
.L_30:
        /*0008*/ 	.byte	0x04, 0x17
        /*000a*/ 	.short	(.L_32 - .L_31)
.L_31:
        /*000c*/ 	.word	0x00000000
        /*0010*/ 	.short	0x0000
        /*0012*/ 	.short	0x0000
        /*0014*/ 	.byte	0x00, 0xf5, 0x21, 0x00


	//----- nvinfo : EIATTR_SPARSE_MMA_MASK
	.align		4
.L_32:
        /*0018*/ 	.byte	0x03, 0x50
        /*001a*/ 	.short	0x0000


	//----- nvinfo : EIATTR_MAXREG_COUNT
	.align		4
        /*001c*/ 	.byte	0x03, 0x1b
        /*001e*/ 	.short	0x00ff


	//----- nvinfo : EIATTR_EXTERNS
	.align		4
        /*0020*/ 	.byte	0x04, 0x0f
        /*0022*/ 	.short	(.L_34 - .L_33)


	//   ....[0]....
	.align		4
.L_33:
        /*0024*/ 	.word	index@(malloc)


	//----- nvinfo : EIATTR_MERCURY_ISA_VERSION
	.align		4
.L_34:
        /*0028*/ 	.byte	0x03, 0x5f
        /*002a*/ 	.short	0x0101


	//----- nvinfo : EIATTR_VRC_CTA_INIT_COUNT
	.align		4
        /*002c*/ 	.byte	0x02, 0x4a
	.zero		1
	.zero		1


	//----- nvinfo : EIATTR_SYSCALL_OFFSETS
	.align		4
        /*0030*/ 	.byte	0x04, 0x46
        /*0032*/ 	.short	(.L_36 - .L_35)


	//   ....[0]....
.L_35:
        /*0034*/ 	.word	0x00000070


	//----- nvinfo : EIATTR_EXIT_INSTR_OFFSETS
	.align		4
.L_36:
        /*0038*/ 	.byte	0x04, 0x1c
        /*003a*/ 	.short	(.L_38 - .L_37)


	//   ....[0]....
.L_37:
        /*003c*/ 	.word	0x000000a0


	//----- nvinfo : EIATTR_CBANK_PARAM_SIZE
	.align		4
.L_38:
        /*0040*/ 	.byte	0x03, 0x19
        /*0042*/ 	.short	0x0008


	//----- nvinfo : EIATTR_PARAM_CBANK
	.align		4
        /*0044*/ 	.byte	0x04, 0x0a
        /*0046*/ 	.short	(.L_40 - .L_39)
	.align		4
.L_39:
        /*0048*/ 	.word	index@(.nv.constant0._Z10init_arrayPP9testclass)
        /*004c*/ 	.short	0x0380
        /*004e*/ 	.short	0x0008


	//----- nvinfo : EIATTR_SW_WAR
	.align		4
.L_40:
        /*0050*/ 	.byte	0x04, 0x36
        /*0052*/ 	.short	(.L_42 - .L_41)
.L_41:
        /*0054*/ 	.word	0x00000008
.L_42:


//--------------------- .nv.callgraph             --------------------------
	.section	.nv.callgraph,"",@"SHT_CUDA_CALLGRAPH"
	.align	4
	.sectionentsize	8
	.align		4
        /*0000*/ 	.word	0x00000000
	.align		4
        /*0004*/ 	.word	0xffffffff
	.align		4
        /*0008*/ 	.word	index@(_Z6kernelPP9testclass)
	.align		4
        /*000c*/ 	.word	index@(vprintf)
	.align		4
        /*0010*/ 	.word	index@(_Z6kernelPP9testclass)
	.align		4
        /*0014*/ 	.word	index@(malloc)
	.align		4
        /*0018*/ 	.word	index@(_Z10init_arrayPP9testclass)
	.align		4
        /*001c*/ 	.word	index@(malloc)
	.align		4
        /*0020*/ 	.word	0x00000000
	.align		4
        /*0024*/ 	.word	0xfffffffe
	.align		4
        /*0028*/ 	.word	0x00000000
	.align		4
        /*002c*/ 	.word	0xfffffffd
	.align		4
        /*0030*/ 	.word	0x00000000
	.align		4
        /*0034*/ 	.word	0xfffffffc


//--------------------- .nv.constant4             --------------------------
	.section	.nv.constant4,"a",@progbits
	.align	8
	.align		8
.nv.constant4:
        /*0000*/ 	.dword	malloc
	.align		8
        /*0008*/ 	.dword	vprintf
	.align		8
        /*0010*/ 	.dword	$str
	.align		8
        /*0018*/ 	.dword	$str$1
	.align		8
        /*0020*/ 	.dword	$str$3


//--------------------- .text._Z6kernelPP9testclass --------------------------
	.section	.text._Z6kernelPP9testclass,"ax",@progbits
	.align	128
        .global         _Z6kernelPP9testclass
        .type           _Z6kernelPP9testclass,@function
        .size           _Z6kernelPP9testclass,(.L_x_8 - _Z6kernelPP9testclass)
        .other          _Z6kernelPP9testclass,@"STO_CUDA_ENTRY STV_DEFAULT"
_Z6kernelPP9testclass:
.text._Z6kernelPP9testclass:
[----:B------:R-:W0:Y:S01]  /*0000*/  LDC R1, c[0x0][0x37c] ;  /* 0x0000df00ff017b82 */ /* 0x000e220000000800 */
[----:B------:R-:W-:Y:S01]  /*0010*/  MOV R0, 0x0 ;  /* 0x0000000000007802 */ /* 0x000fe20000000f00 */
[----:B------:R-:W1:Y:S01]  /*0020*/  LDCU UR4, c[0x0][0x2f8] ;  /* 0x00005f00ff0477ac */ /* 0x000e620008000800 */
[----:B0-----:R-:W-:-:S05]  /*0030*/  VIADD R1, R1, 0xfffffff8 ;  /* 0xfffffff801017836 */ /* 0x001fca0000000000 */
[----:B------:R0:W2:Y:S01]  /*0040*/  LDC.64 R6, c[0x4][R0] ;  /* 0x0100000000067b82 */ /* 0x0000a20000000a00 */
[----:B------:R-:W3:Y:S01]  /*0050*/  LDCU UR5, c[0x0][0x2fc] ;  /* 0x00005f80ff0577ac */ /* 0x000ee20008000800 */
[----:B------:R-:W-:Y:S02]  /*0060*/  IMAD.MOV.U32 R4, RZ, RZ, 0xfa0 ;  /* 0x00000fa0ff047424 */ /* 0x000fe400078e00ff */
[----:B------:R-:W-:Y:S01]  /*0070*/  IMAD.MOV.U32 R5, RZ, RZ, RZ ;  /* 0x000000ffff057224 */ /* 0x000fe200078e00ff */
[----:B------:R-:W4:Y:S01]  /*0080*/  LDCU.64 UR36, c[0x0][0x358] ;  /* 0x00006b00ff2477ac */ /* 0x000f220008000a00 */
[----:B-1----:R-:W-:-:S04]  /*0090*/  IADD3 R22, P0, PT, R1, UR4, RZ ;  /* 0x0000000401167c10 */ /* 0x002fc8000ff1e0ff */
[----:B0--3--:R-:W-:-:S09]  /*00a0*/  IADD3.X R2, PT, PT, RZ, UR5, RZ, P0, !PT ;  /* 0x00000005ff027c10 */ /* 0x009fd200087fe4ff */
[----:B------:R-:W-:-:S07]  /*00b0*/  LEPC R20, `(.L_x_0) ;  /* 0x000000001014794e */ /* 0x000fce0000000000 */
[----:B--2-4-:R-:W-:Y:S05]  /*00c0*/  CALL.ABS.NOINC R6 ;  /* 0x0000000006007343 */ /* 0x014fea0003c00000 */
.L_x_0:
[----:B------:R-:W0:Y:S01]  /*00d0*/  LDC.64 R18, c[0x0][0x380] ;  /* 0x0000e000ff127b82 */ /* 0x000e220000000a00 */
[----:B------:R-:W-:Y:S01]  /*00e0*/  IMAD.MOV.U32 R10, RZ, RZ, 0x8 ;  /* 0x00000008ff0a7424 */ /* 0x000fe200078e00ff */
[----:B------:R-:W-:Y:S01]  /*00f0*/  MOV R23, 0x8 ;  /* 0x0000000800177802 */ /* 0x000fe20000000f00 */
[----:B------:R-:W-:Y:S01]  /*0100*/  IMAD.MOV.U32 R11, RZ, RZ, 0x0 ;  /* 0x00000000ff0b7424 */ /* 0x000fe200078e00ff */
[----:B------:R-:W1:Y:S01]  /*0110*/  LDCU.64 UR4, c[0x4][0x10] ;  /* 0x01000200ff0477ac */ /* 0x000e620008000a00 */
[----:B0-----:R-:W5:Y:S03]  /*0120*/  LDG.E.64 R18, desc[UR36][R18.64] ;  /* 0x0000002412127981 */ /* 0x001f66000c1e1b00 */
[----:B------:R0:W2:Y:S01]  /*0130*/  LDC.64 R8, c[0x4][R23] ;  /* 0x0100000017087b82 */ /* 0x0000a20000000a00 */
[----:B------:R-:W-:Y:S01]  /*0140*/  IMAD.MOV.U32 R16, RZ, RZ, R4 ;  /* 0x000000ffff107224 */ /* 0x000fe200078e0004 */
[----:B------:R-:W-:Y:S01]  /*0150*/  MOV R17, R5 ;  /* 0x0000000500117202 */ /* 0x000fe20000000f00 */
[----:B------:R0:W-:Y:S01]  /*0160*/  STL.64 [R1], R10 ;  /* 0x0000000a01007387 */ /* 0x0001e20000100a00 */
[----:B-1----:R-:W-:Y:S01]  /*0170*/  IMAD.U32 R4, RZ, RZ, UR4 ;  /* 0x00000004ff047e24 */ /* 0x002fe2000f8e00ff */
[----:B------:R-:W-:Y:S01]  /*0180*/  MOV R6, R22 ;  /* 0x0000001600067202 */ /* 0x000fe20000000f00 */
[----:B------:R-:W-:-:S02]  /*0190*/  IMAD.U32 R5, RZ, RZ, UR5 ;  /* 0x00000005ff057e24 */ /* 0x000fc4000f8e00ff */
[----:B------:R-:W-:-:S07]  /*01a0*/  IMAD.MOV.U32 R7, RZ, RZ, R2 ;  /* 0x000000ffff077224 */ /* 0x000fce00078e0002 */
[----:B------:R-:W-:-:S07]  /*01b0*/  LEPC R20, `(.L_x_1) ;  /* 0x000000001014794e */ /* 0x000fce0000000000 */
[----:B0-2--5:R-:W-:Y:S05]  /*01c0*/  CALL.ABS.NOINC R8 ;  /* 0x0000000008007343 */ /* 0x025fea0003c00000 */
.L_x_1:
[----:B------:R0:W1:Y:S01]  /*01d0*/  LDC.64 R2, c[0x4][R23] ;  /* 0x0100000017027b82 */ /* 0x0000620000000a00 */
[----:B------:R-:W2:Y:S01]  /*01e0*/  LDCU.64 UR4, c[0x4][0x20] ;  /* 0x01000400ff0477ac */ /* 0x000ea20008000a00 */
[----:B------:R-:W-:Y:S01]  /*01f0*/  CS2R R6, SRZ ;  /* 0x0000000000067805 */ /* 0x000fe2000001ff00 */
[----:B--2---:R-:W-:Y:S01]  /*0200*/  IMAD.U32 R4, RZ, RZ, UR4 ;  /* 0x00000004ff047e24 */ /* 0x004fe2000f8e00ff */
[----:B0-----:R-:W-:-:S07]  /*0210*/  MOV R5, UR5 ;  /* 0x0000000500057c02 */ /* 0x001fce0008000f00 */
[----:B------:R-:W-:-:S07]  /*0220*/  LEPC R20, `(.L_x_2) ;  /* 0x000000001014794e */ /* 0x000fce0000000000 */
[----:B-1----:R-:W-:Y:S05]  /*0230*/  CALL.ABS.NOINC R2 ;  /* 0x0000000002007343 */ /* 0x002fea0003c00000 */
.L_x_2:
[----:B------:R0:W-:Y:S01]  /*0240*/  ST.E.64 desc[UR36][R16.64], R18 ;  /* 0x0000001210007985 */ /* 0x0001e2000c101b24 */
[----:B------:R0:W1:Y:S01]  /*0250*/  LDC.64 R2, c[0x4][R23] ;  /* 0x0100000017027b82 */ /* 0x0000620000000a00 */
[----:B------:R-:W2:Y:S01]  /*0260*/  LDCU.64 UR4, c[0x4][0x20] ;  /* 0x01000400ff0477ac */ /* 0x000ea20008000a00 */
[----:B------:R-:W-:Y:S01]  /*0270*/  CS2R R6, SRZ ;  /* 0x0000000000067805 */ /* 0x000fe2000001ff00 */
[----:B--2---:R-:W-:Y:S02]  /*0280*/  IMAD.U32 R4, RZ, RZ, UR4 ;  /* 0x00000004ff047e24 */ /* 0x004fe4000f8e00ff */
[----:B0-----:R-:W-:-:S07]  /*0290*/  IMAD.U32 R5, RZ, RZ, UR5 ;  /* 0x00000005ff057e24 */ /* 0x001fce000f8e00ff */
[----:B------:R-:W-:-:S07]  /*02a0*/  LEPC R20, `(.L_x_3) ;  /* 0x000000001014794e */ /* 0x000fce0000000000 */
[----:B-1----:R-:W-:Y:S05]  /*02b0*/  CALL.ABS.NOINC R2 ;  /* 0x0000000002007343 */ /* 0x002fea0003c00000 */
.L_x_3:
[----:B------:R0:W1:Y:S01]  /*02c0*/  LDC.64 R2, c[0x4][R23] ;  /* 0x0100000017027b82 */ /* 0x0000620000000a00 */
[----:B------:R-:W2:Y:S01]  /*02d0*/  LDCU.64 UR4, c[0x4][0x18] ;  /* 0x01000300ff0477ac */ /* 0x000ea20008000a00 */
[----:B------:R-:W-:Y:S02]  /*02e0*/  CS2R R6, SRZ ;  /* 0x0000000000067805 */ /* 0x000fe4000001ff00 */
[----:B--2---:R-:W-:Y:S01]  /*02f0*/  MOV R4, UR4 ;  /* 0x0000000400047c02 */ /* 0x004fe20008000f00 */
[----:B0-----:R-:W-:-:S07]  /*0300*/  IMAD.U32 R5, RZ, RZ, UR5 ;  /* 0x00000005ff057e24 */ /* 0x001fce000f8e00ff */
[----:B------:R-:W-:-:S07]  /*0310*/  LEPC R20, `(.L_x_4) ;  /* 0x000000001014794e */ /* 0x000fce0000000000 */
[----:B-1----:R-:W-:Y:S05]  /*0320*/  CALL.ABS.NOINC R2 ;  /* 0x0000000002007343 */ /* 0x002fea0003c00000 */
.L_x_4:
[----:B------:R-:W-:Y:S05]  /*0330*/  EXIT ;  /* 0x000000000000794d */ /* 0x000fea0003800000 */
.L_x_5:
[----:B------:R-:W-:-:S00]  /*0340*/  BRA `(.L_x_5) ;  /* 0xfffffffc00fc7947 */ /* 0x000fc0000383ffff */
[----:B------:R-:W-:-:S00]  /*0350*/  NOP ;  /* 0x0000000000007918 */ /* 0x000fc00000000000 */
        /* <DEDUP_REMOVED lines=10> */
.L_x_8:


//--------------------- .text._Z10init_arrayPP9testclass --------------------------
	.section	.text._Z10init_arrayPP9testclass,"ax",@progbits
	.align	128
        .global         _Z10init_arrayPP9testclass
        .type           _Z10init_arrayPP9testclass,@function
        .size           _Z10init_arrayPP9testclass,(.L_x_9 - _Z10init_arrayPP9testclass)
        .other          _Z10init_arrayPP9testclass,@"STO_CUDA_ENTRY STV_DEFAULT"
_Z10init_arrayPP9testclass:
.text._Z10init_arrayPP9testclass:
[----:B------:R-:W0:Y:S01]  /*0000*/  LDC R1, c[0x0][0x37c] ;  /* 0x0000df00ff017b82 */ /* 0x000e220000000800 */
[----:B------:R-:W-:Y:S01]  /*0010*/  MOV R0, 0x0 ;  /* 0x0000000000007802 */ /* 0x000fe20000000f00 */
[----:B------:R-:W-:Y:S01]  /*0020*/  IMAD.MOV.U32 R4, RZ, RZ, 0x1 ;  /* 0x00000001ff047424 */ /* 0x000fe200078e00ff */
[----:B------:R-:W1:Y:S01]  /*0030*/  LDCU.64 UR36, c[0x0][0x358] ;  /* 0x00006b00ff2477ac */ /* 0x000e620008000a00 */
[----:B------:R-:W-:-:S04]  /*0040*/  IMAD.MOV.U32 R5, RZ, RZ, RZ ;  /* 0x000000ffff057224 */ /* 0x000fc800078e00ff */
[----:B------:R2:W3:Y:S03]  /*0050*/  LDC.64 R2, c[0x4][R0] ;  /* 0x0100000000027b82 */ /* 0x0004e60000000a00 */
[----:B------:R-:W-:-:S07]  /*0060*/  LEPC R20, `(.L_x_6) ;  /* 0x000000001014794e */ /* 0x000fce0000000000 */
[----:B0123--:R-:W-:Y:S05]  /*0070*/  CALL.ABS.NOINC R2 ;  /* 0x0000000002007343 */ /* 0x00ffea0003c00000 */
.L_x_6:
[----:B------:R-:W0:Y:S02]  /*0080*/  LDC.64 R2, c[0x0][0x380] ;  /* 0x0000e000ff027b82 */ /* 0x000e240000000a00 */
[----:B0-----:R-:W-:Y:S01]  /*0090*/  STG.E.64 desc[UR36][R2.64], R4 ;  /* 0x0000000402007986 */ /* 0x001fe2000c101b24 */
[----:B------:R-:W-:Y:S05]  /*00a0*/  EXIT ;  /* 0x000000000000794d */ /* 0x000fea0003800000 */
.L_x_7:
        /* <DEDUP_REMOVED lines=13> */
.L_x_9:


//--------------------- .nv.global.init           --------------------------
	.section	.nv.global.init,"aw",@progbits
.nv.global.init:
	.type		$str$1,@object
	.size		$str$1,($str$3 - $str$1)
$str$1:
        /*0000*/ 	.byte	0x44, 0x6f, 0x6e, 0x65, 0x21, 0x21, 0x0a, 0x00
	.type		$str$3,@object
	.size		$str$3,($str - $str$3)
$str$3:
        /*0008*/ 	.byte	0x74, 0x65, 0x73, 0x74, 0x20, 0x63, 0x6c, 0x61, 0x73, 0x73, 0x0a, 0x00
	.type		$str,@object
	.size		$str,(.L_0 - $str)
$str:
        /*0014*/ 	.byte	0x53, 0x69, 0x7a, 0x65, 0x6f, 0x66, 0x20, 0x74, 0x3a, 0x20, 0x25, 0x64, 0x0a, 0x00
.L_0:


//--------------------- .nv.shared.reserved.0     --------------------------
	.section	.nv.shared.reserved.0,"aw",@nobits
	.weak		__nv_reservedSMEM_offset_0_alias
	.size		__nv_reservedSMEM_offset_0_alias, 0, 64
	.other		__nv_reservedSMEM_offset_0_alias,@"STO_CUDA_RESERVED_SHARED STV_DEFAULT"
__nv_reservedSMEM_offset_0_alias:
	.zero		0
	.zero		64


//--------------------- .nv.constant0._Z6kernelPP9testclass --------------------------
	.section	.nv.constant0._Z6kernelPP9testclass,"a",@progbits
	.sectionflags	@""
	.align	4
.nv.constant0._Z6kernelPP9testclass:
	.zero		904


//--------------------- .nv.constant0._Z10init_arrayPP9testclass --------------------------
	.section	.nv.constant0._Z10init_arrayPP9testclass,"a",@progbits
	.sectionflags	@""
	.align	4
.nv.constant0._Z10init_arrayPP9testclass:
	.zero		904


//--------------------- SYMBOLS --------------------------

	.type		.nv.reservedSmem.offset0,@object
	.size		.nv.reservedSmem.offset0,0x4
	.type		malloc,@function
	.type		vprintf,@function
